//
// Generated by NVIDIA NVVM Compiler
//
// Compiler Build ID: CL-36424714
// Cuda compilation tools, release 13.0, V13.0.88
// Based on NVVM 20.0.0
//

.version 9.0
.target sm_100
.address_size 64

	// .globl	_Z16busy_wait_kernely
.global .align 8 .u64 d_result;

.visible .entry _Z16busy_wait_kernely(
	.param .u64 _Z16busy_wait_kernely_param_0
)
{
	.reg .pred 	%p<2>;
	.reg .b64 	%rd<6>;

	ld.param.u64 	%rd3, [_Z16busy_wait_kernely_param_0];
	// begin inline asm
	mov.u64 	%rd4, %clock64;
	// end inline asm
$L__BB0_1:
	// begin inline asm
	mov.u64 	%rd5, %clock64;
	// end inline asm
	sub.s64 	%rd2, %rd5, %rd4;
	setp.lt.u64 	%p1, %rd2, %rd3;
	@%p1 bra 	$L__BB0_1;
	st.volatile.global.u64 	[d_result], %rd2;
	ret;

}


// ===== COMPILED SASS (sm_100) =====

	.target	sm_100

	.elftype	@"ET_EXEC"


//--------------------- .note.nv.tkinfo           --------------------------
	.section	.note.nv.tkinfo,"",@"SHT_NOTE"
	.sectionflags	@"SHF_NOTE_NV_TKINFO"
	.tkinfo
        /*0018*/ 	.word	0x00000002
        /*0030*/ 	.string	""
        /*0030*/ 	.string	"ptxas"
        /*0030*/ 	.string	"Cuda compilation tools, release 13.0, V13.0.88"
        /*0030*/ 	.string	"Build cuda_13.0.r13.0/compiler.36424714_0"
        /*0030*/ 	.string	"-arch sm_100 -m 64 "



//--------------------- .note.nv.cuinfo           --------------------------
	.section	.note.nv.cuinfo,"",@"SHT_NOTE"
	.sectionflags	@"SHF_NOTE_NV_CUINFO"
        /*0018*/ 	.short	0x0002
        /*001a*/ 	.short	0x0064
        /*001c*/ 	.short	0x0082
	.zero		2


//--------------------- .nv.info                  --------------------------
	.section	.nv.info,"",@"SHT_CUDA_INFO"
	.align	4


	//----- nvinfo : EIATTR_REGCOUNT
	.align		4
        /*0000*/ 	.byte	0x04, 0x2f
        /*0002*/ 	.short	(.L_2 - .L_1)
	.align		4
.L_1:
        /*0004*/ 	.word	index@(_Z16busy_wait_kernely)
        /*0008*/ 	.word	0x00000008


	//----- nvinfo : EIATTR_FRAME_SIZE
	.align		4
.L_2:
        /*000c*/ 	.byte	0x04, 0x11
        /*000e*/ 	.short	(.L_4 - .L_3)
	.align		4
.L_3:
        /*0010*/ 	.word	index@(_Z16busy_wait_kernely)
        /*0014*/ 	.word	0x00000000


	//----- nvinfo : EIATTR_MIN_STACK_SIZE
	.align		4
.L_4:
        /*0018*/ 	.byte	0x04, 0x12
        /*001a*/ 	.short	(.L_6 - .L_5)
	.align		4
.L_5:
        /*001c*/ 	.word	index@(_Z16busy_wait_kernely)
        /*0020*/ 	.word	0x00000000
.L_6:


//--------------------- .nv.compat                --------------------------
	.section	.nv.compat,"",@"SHT_CUDA_COMPAT_INFO"
	.align	4
        /*0000*/ 	.byte	0x02, 0x09, 0x00, 0x00, 0x02, 0x02, 0x01, 0x00, 0x02, 0x05, 0x05, 0x00, 0x03, 0x07, 0x01, 0x01
        /*0010*/ 	.byte	0x02, 0x03, 0x00, 0x00, 0x02, 0x06, 0x01, 0x00, 0x04, 0x0b, 0x08, 0x00, 0x09, 0x00, 0x00, 0x00
        /*0020*/ 	.byte	0x00, 0x00, 0x00, 0x00


//--------------------- .nv.info._Z16busy_wait_kernely --------------------------
	.section	.nv.info._Z16busy_wait_kernely,"",@"SHT_CUDA_INFO"
	.sectionflags	@""
	.align	4


	//----- nvinfo : EIATTR_CUDA_API_VERSION
	.align		4
        /*0000*/ 	.byte	0x04, 0x37
        /*0002*/ 	.short	(.L_8 - .L_7)
.L_7:
        /*0004*/ 	.word	0x00000082


	//----- nvinfo : EIATTR_KPARAM_INFO
	.align		4
.L_8:
        /*0008*/ 	.byte	0x04, 0x17
        /*000a*/ 	.short	(.L_10 - .L_9)
.L_9:
        /*000c*/ 	.word	0x00000000
        /*0010*/ 	.short	0x0000
        /*0012*/ 	.short	0x0000
        /*0014*/ 	.byte	0x00, 0xf0, 0x21, 0x00


	//----- nvinfo : EIATTR_SPARSE_MMA_MASK
	.align		4
.L_10:
        /*0018*/ 	.byte	0x03, 0x50
        /*001a*/ 	.short	0x0000


	//----- nvinfo : EIATTR_MAXREG_COUNT
	.align		4
        /*001c*/ 	.byte	0x03, 0x1b
        /*001e*/ 	.short	0x00ff


	//----- nvinfo : EIATTR_MERCURY_ISA_VERSION
	.align		4
        /*0020*/ 	.byte	0x03, 0x5f
        /*0022*/ 	.short	0x0101


	//----- nvinfo : EIATTR_VRC_CTA_INIT_COUNT
	.align		4
        /*0024*/ 	.byte	0x02, 0x4a
	.zero		1
	.zero		1


	//----- nvinfo : EIATTR_EXIT_INSTR_OFFSETS
	.align		4
        /*0028*/ 	.byte	0x04, 0x1c
        /*002a*/ 	.short	(.L_12 - .L_11)


	//   ....[0]....
.L_11:
        /*002c*/ 	.word	0x000000e0


	//----- nvinfo : EIATTR_CBANK_PARAM_SIZE
	.align		4
.L_12:
        /*0030*/ 	.byte	0x03, 0x19
        /*0032*/ 	.short	0x0008


	//----- nvinfo : EIATTR_PARAM_CBANK
	.align		4
        /*0034*/ 	.byte	0x04, 0x0a
        /*0036*/ 	.short	(.L_14 - .L_13)
	.align		4
.L_13:
        /*0038*/ 	.word	index@(.nv.constant0._Z16busy_wait_kernely)
        /*003c*/ 	.short	0x0380
        /*003e*/ 	.short	0x0008


	//----- nvinfo : EIATTR_SW_WAR
	.align		4
.L_14:
        /*0040*/ 	.byte	0x04, 0x36
        /*0042*/ 	.short	(.L_16 - .L_15)
.L_15:
        /*0044*/ 	.word	0x00000008
.L_16:


//--------------------- .nv.callgraph             --------------------------
	.section	.nv.callgraph,"",@"SHT_CUDA_CALLGRAPH"
	.align	4
	.sectionentsize	8
	.align		4
        /*0000*/ 	.word	0x00000000
	.align		4
        /*0004*/ 	.word	0xffffffff
	.align		4
        /*0008*/ 	.word	0x00000000
	.align		4
        /*000c*/ 	.word	0xfffffffe
	.align		4
        /*0010*/ 	.word	0x00000000
	.align		4
        /*0014*/ 	.word	0xfffffffd
	.align		4
        /*0018*/ 	.word	0x00000000
	.align		4
        /*001c*/ 	.word	0xfffffffc


//--------------------- .nv.constant4             --------------------------
	.section	.nv.constant4,"a",@progbits
	.align	8
	.align		8
.nv.constant4:
        /*0000*/ 	.dword	d_result


//--------------------- .text._Z16busy_wait_kernely --------------------------
	.section	.text._Z16busy_wait_kernely,"ax",@progbits
	.align	128
        .global         _Z16busy_wait_kernely
        .type           _Z16busy_wait_kernely,@function
        .size           _Z16busy_wait_kernely,(.L_x_2 - _Z16busy_wait_kernely)
        .other          _Z16busy_wait_kernely,@"STO_CUDA_ENTRY STV_DEFAULT"
_Z16busy_wait_kernely:
.text._Z16busy_wait_kernely:
[----:B------:R-:W-:Y:S01]  /*0000*/  LDC R1, c[0x0][0x37c] ;  /* 0x0000df00ff017b82 */ /* 0x000fe20000000800 */
[----:B------:R-:W0:Y:S01]  /*0010*/  LDCU.64 UR4, c[0x0][0x358] ;  /* 0x00006b00ff0477ac */ /* 0x000e220008000a00 */
[----:B------:R-:W-:Y:S01]  /*0020*/  NOP ;  /* 0x0000000000007918 */ /* 0x000fe20000000000 */
[----:B------:R-:W-:Y:S01]  /*0030*/  CS2R R2, SR_CLOCKLO ;  /* 0x0000000000027805 */ /* 0x000fe20000015000 */
[----:B------:R-:W1:Y:S01]  /*0040*/  LDCU.64 UR6, c[0x0][0x380] ;  /* 0x00007000ff0677ac */ /* 0x000e620008000a00 */
[----:B------:R-:W-:-:S05]  /*0050*/  NOP ;  /* 0x0000000000007918 */ /* 0x000fca0000000000 */
.L_x_0:
[----:B------:R-:W-:-:S06]  /*0060*/  CS2R R4, SR_CLOCKLO ;  /* 0x0000000000047805 */ /* 0x000fcc0000015000 */
[----:B------:R-:W-:-:S05]  /*0070*/  IADD3 R4, P0, PT, -R2, R4, RZ ;  /* 0x0000000402047210 */ /* 0x000fca0007f1e1ff */
[----:B------:R-:W-:Y:S01]  /*0080*/  IMAD.X R5, R5, 0x1, ~R3, P0 ;  /* 0x0000000105057824 */ /* 0x000fe200000e0e03 */
[----:B-1----:R-:W-:-:S04]  /*0090*/  ISETP.GE.U32.AND P0, PT, R4, UR6, PT ;  /* 0x0000000604007c0c */ /* 0x002fc8000bf06070 */
[----:B------:R-:W-:-:S13]  /*00a0*/  ISETP.GE.U32.AND.EX P0, PT, R5, UR7, PT, P0 ;  /* 0x0000000705007c0c */ /* 0x000fda000bf06100 */
[----:B------:R-:W-:Y:S05]  /*00b0*/  @!P0 BRA `(.L_x_0) ;  /* 0xfffffffc00e88947 */ /* 0x000fea000383ffff */
[----:B------:R-:W0:Y:S02]  /*00c0*/  LDC.64 R2, c[0x4][RZ] ;  /* 0x01000000ff027b82 */ /* 0x000e240000000a00 */
[----:B0-----:R-:W-:Y:S01]  /*00d0*/  STG.E.64.STRONG.SYS desc[UR4][R2.64], R4 ;  /* 0x0000000402007986 */ /* 0x001fe2000c115b04 */
[----:B------:R-:W-:Y:S05]  /*00e0*/  EXIT ;  /* 0x000000000000794d */ /* 0x000fea0003800000 */
.L_x_1:
[----:B------:R-:W-:-:S00]  /*00f0*/  BRA `(.L_x_1) ;  /* 0xfffffffc00fc7947 */ /* 0x000fc0000383ffff */
[----:B------:R-:W-:-:S00]  /*0100*/  NOP ;  /* 0x0000000000007918 */ /* 0x000fc00000000000 */
[----:B------:R-:W-:-:S00]  /*0110*/  NOP ;  /* 0x0000000000007918 */ /* 0x000fc00000000000 */
[----:B------:R-:W-:-:S00]  /*0120*/  NOP ;  /* 0x0000000000007918 */ /* 0x000fc00000000000 */
[----:B------:R-:W-:-:S00]  /*0130*/  NOP ;  /* 0x0000000000007918 */ /* 0x000fc00000000000 */
[----:B------:R-:W-:-:S00]  /*0140*/  NOP ;  /* 0x0000000000007918 */ /* 0x000fc00000000000 */
[----:B------:R-:W-:-:S00]  /*0150*/  NOP ;  /* 0x0000000000007918 */ /* 0x000fc00000000000 */
[----:B------:R-:W-:-:S00]  /*0160*/  NOP ;  /* 0x0000000000007918 */ /* 0x000fc00000000000 */
[----:B------:R-:W-:-:S00]  /*0170*/  NOP ;  /* 0x0000000000007918 */ /* 0x000fc00000000000 */
.L_x_2:


//--------------------- .nv.shared.reserved.0     --------------------------
	.section	.nv.shared.reserved.0,"aw",@nobits
	.weak		__nv_reservedSMEM_offset_0_alias
	.size		__nv_reservedSMEM_offset_0_alias, 0, 64
	.other		__nv_reservedSMEM_offset_0_alias,@"STO_CUDA_RESERVED_SHARED STV_DEFAULT"
__nv_reservedSMEM_offset_0_alias:
	.zero		0
	.zero		64


//--------------------- .nv.global                --------------------------
	.section	.nv.global,"aw",@nobits
	.align	8
.nv.global:
	.type		d_result,@object
	.size		d_result,(.L_0 - d_result)
d_result:
	.zero		8
.L_0:


//--------------------- .nv.constant0._Z16busy_wait_kernely --------------------------
	.section	.nv.constant0._Z16busy_wait_kernely,"a",@progbits
	.sectionflags	@""
	.align	4
.nv.constant0._Z16busy_wait_kernely:
	.zero		904


//--------------------- SYMBOLS --------------------------

	.type		.nv.reservedSmem.offset0,@object
	.size		.nv.reservedSmem.offset0,0x4
